//
// Generated by NVIDIA NVVM Compiler
//
// Compiler Build ID: CL-36424714
// Cuda compilation tools, release 13.0, V13.0.88
// Based on NVVM 20.0.0
//

.version 9.0
.target sm_100
.address_size 64

	// .globl	_Z10cuda_sgemmILj64ELj64ELj64ELj4ELj4ELj4EEvPfS0_S0_iii
// _ZZ10cuda_sgemmILj64ELj64ELj64ELj4ELj4ELj4EEvPfS0_S0_iiiE8a_shared has been demoted
// _ZZ10cuda_sgemmILj64ELj64ELj64ELj4ELj4ELj4EEvPfS0_S0_iiiE8b_shared has been demoted

.visible .entry _Z10cuda_sgemmILj64ELj64ELj64ELj4ELj4ELj4EEvPfS0_S0_iii(
	.param .u64 .ptr .align 1 _Z10cuda_sgemmILj64ELj64ELj64ELj4ELj4ELj4EEvPfS0_S0_iii_param_0,
	.param .u64 .ptr .align 1 _Z10cuda_sgemmILj64ELj64ELj64ELj4ELj4ELj4EEvPfS0_S0_iii_param_1,
	.param .u64 .ptr .align 1 _Z10cuda_sgemmILj64ELj64ELj64ELj4ELj4ELj4EEvPfS0_S0_iii_param_2,
	.param .u32 _Z10cuda_sgemmILj64ELj64ELj64ELj4ELj4ELj4EEvPfS0_S0_iii_param_3,
	.param .u32 _Z10cuda_sgemmILj64ELj64ELj64ELj4ELj4ELj4EEvPfS0_S0_iii_param_4,
	.param .u32 _Z10cuda_sgemmILj64ELj64ELj64ELj4ELj4ELj4EEvPfS0_S0_iii_param_5
)
{
	.reg .pred 	%p<4>;
	.reg .b32 	%r<57>;
	.reg .b32 	%f<227>;
	.reg .b64 	%rd<60>;
	// demoted variable
	.shared .align 4 .b8 _ZZ10cuda_sgemmILj64ELj64ELj64ELj4ELj4ELj4EEvPfS0_S0_iiiE8a_shared[16384];
	// demoted variable
	.shared .align 4 .b8 _ZZ10cuda_sgemmILj64ELj64ELj64ELj4ELj4ELj4EEvPfS0_S0_iiiE8b_shared[16384];
	ld.param.u64 	%rd5, [_Z10cuda_sgemmILj64ELj64ELj64ELj4ELj4ELj4EEvPfS0_S0_iii_param_0];
	ld.param.u64 	%rd6, [_Z10cuda_sgemmILj64ELj64ELj64ELj4ELj4ELj4EEvPfS0_S0_iii_param_1];
	ld.param.u32 	%r15, [_Z10cuda_sgemmILj64ELj64ELj64ELj4ELj4ELj4EEvPfS0_S0_iii_param_4];
	ld.param.u32 	%r16, [_Z10cuda_sgemmILj64ELj64ELj64ELj4ELj4ELj4EEvPfS0_S0_iii_param_5];
	mov.u32 	%r1, %tid.x;
	mov.u32 	%r2, %tid.y;
	mov.u32 	%r17, %ctaid.y;
	shl.b32 	%r3, %r17, 6;
	mov.u32 	%r18, %ctaid.x;
	shl.b32 	%r19, %r18, 6;
	cvt.u64.u32 	%rd1, %r19;
	setp.lt.s32 	%p1, %r16, 1;
	mov.f32 	%f195, 0f00000000;
	mov.f32 	%f196, %f195;
	mov.f32 	%f197, %f195;
	mov.f32 	%f198, %f195;
	mov.f32 	%f199, %f195;
	mov.f32 	%f200, %f195;
	mov.f32 	%f201, %f195;
	mov.f32 	%f202, %f195;
	mov.f32 	%f203, %f195;
	mov.f32 	%f204, %f195;
	mov.f32 	%f205, %f195;
	mov.f32 	%f206, %f195;
	mov.f32 	%f207, %f195;
	mov.f32 	%f208, %f195;
	mov.f32 	%f209, %f195;
	mov.f32 	%f210, %f195;
	@%p1 bra 	$L__BB0_5;
	cvta.to.global.u64 	%rd2, %rd5;
	cvta.to.global.u64 	%rd3, %rd6;
	mul.lo.s32 	%r21, %r16, %r3;
	cvt.u64.u32 	%rd4, %r21;
	shl.b32 	%r4, %r2, 2;
	shl.b32 	%r22, %r1, 4;
	mov.u32 	%r23, _ZZ10cuda_sgemmILj64ELj64ELj64ELj4ELj4ELj4EEvPfS0_S0_iiiE8b_shared;
	add.s32 	%r24, %r23, %r22;
	shl.b32 	%r25, %r2, 4;
	mov.u32 	%r26, _ZZ10cuda_sgemmILj64ELj64ELj64ELj4ELj4ELj4EEvPfS0_S0_iiiE8a_shared;
	add.s32 	%r5, %r26, %r25;
	mul.lo.s32 	%r6, %r4, %r16;
	shl.b32 	%r27, %r2, 10;
	add.s32 	%r7, %r24, %r27;
	mov.b32 	%r54, 0;
	mov.f32 	%f195, 0f00000000;
$L__BB0_2:
	shl.b32 	%r29, %r1, 4;
	mov.u32 	%r30, _ZZ10cuda_sgemmILj64ELj64ELj64ELj4ELj4ELj4EEvPfS0_S0_iiiE8b_shared;
	add.s32 	%r31, %r29, %r30;
	add.s32 	%r55, %r31, 512;
	shl.b32 	%r32, %r1, 2;
	add.s32 	%r33, %r54, %r32;
	add.s32 	%r34, %r33, %r6;
	cvt.u64.u32 	%rd8, %r34;
	add.s64 	%rd9, %rd8, %rd4;
	shl.b64 	%rd10, %rd9, 2;
	add.s64 	%rd11, %rd2, %rd10;
	ld.global.v4.f32 	{%f67, %f68, %f69, %f70}, [%rd11];
	shl.b32 	%r35, %r1, 10;
	add.s32 	%r36, %r5, %r35;
	st.shared.f32 	[%r36], %f67;
	st.shared.f32 	[%r36+256], %f68;
	st.shared.f32 	[%r36+512], %f69;
	st.shared.f32 	[%r36+768], %f70;
	add.s32 	%r37, %r34, %r16;
	cvt.u64.u32 	%rd12, %r37;
	add.s64 	%rd13, %rd12, %rd4;
	shl.b64 	%rd14, %rd13, 2;
	add.s64 	%rd15, %rd2, %rd14;
	ld.global.v4.f32 	{%f71, %f72, %f73, %f74}, [%rd15];
	st.shared.f32 	[%r36+4], %f71;
	st.shared.f32 	[%r36+260], %f72;
	st.shared.f32 	[%r36+516], %f73;
	st.shared.f32 	[%r36+772], %f74;
	add.s32 	%r38, %r37, %r16;
	cvt.u64.u32 	%rd16, %r38;
	add.s64 	%rd17, %rd16, %rd4;
	shl.b64 	%rd18, %rd17, 2;
	add.s64 	%rd19, %rd2, %rd18;
	ld.global.v4.f32 	{%f75, %f76, %f77, %f78}, [%rd19];
	st.shared.f32 	[%r36+8], %f75;
	st.shared.f32 	[%r36+264], %f76;
	st.shared.f32 	[%r36+520], %f77;
	st.shared.f32 	[%r36+776], %f78;
	add.s32 	%r39, %r38, %r16;
	cvt.u64.u32 	%rd20, %r39;
	add.s64 	%rd21, %rd20, %rd4;
	shl.b64 	%rd22, %rd21, 2;
	add.s64 	%rd23, %rd2, %rd22;
	ld.global.v4.f32 	{%f79, %f80, %f81, %f82}, [%rd23];
	st.shared.f32 	[%r36+12], %f79;
	st.shared.f32 	[%r36+268], %f80;
	st.shared.f32 	[%r36+524], %f81;
	st.shared.f32 	[%r36+780], %f82;
	add.s32 	%r40, %r54, %r4;
	mad.lo.s32 	%r41, %r40, %r15, %r32;
	cvt.u64.u32 	%rd24, %r41;
	add.s64 	%rd25, %rd24, %rd1;
	shl.b64 	%rd26, %rd25, 2;
	add.s64 	%rd27, %rd3, %rd26;
	ld.global.v4.f32 	{%f83, %f84, %f85, %f86}, [%rd27];
	st.shared.v4.f32 	[%r7], {%f83, %f84, %f85, %f86};
	add.s32 	%r42, %r41, %r15;
	cvt.u64.u32 	%rd28, %r42;
	add.s64 	%rd29, %rd28, %rd1;
	shl.b64 	%rd30, %rd29, 2;
	add.s64 	%rd31, %rd3, %rd30;
	ld.global.v4.f32 	{%f87, %f88, %f89, %f90}, [%rd31];
	st.shared.v4.f32 	[%r7+256], {%f87, %f88, %f89, %f90};
	add.s32 	%r43, %r42, %r15;
	cvt.u64.u32 	%rd32, %r43;
	add.s64 	%rd33, %rd32, %rd1;
	shl.b64 	%rd34, %rd33, 2;
	add.s64 	%rd35, %rd3, %rd34;
	ld.global.v4.f32 	{%f91, %f92, %f93, %f94}, [%rd35];
	st.shared.v4.f32 	[%r7+512], {%f91, %f92, %f93, %f94};
	add.s32 	%r44, %r43, %r15;
	cvt.u64.u32 	%rd36, %r44;
	add.s64 	%rd37, %rd36, %rd1;
	shl.b64 	%rd38, %rd37, 2;
	add.s64 	%rd39, %rd3, %rd38;
	ld.global.v4.f32 	{%f95, %f96, %f97, %f98}, [%rd39];
	st.shared.v4.f32 	[%r7+768], {%f95, %f96, %f97, %f98};
	bar.sync 	0;
	mov.b32 	%r56, 512;
$L__BB0_3:
	add.s32 	%r45, %r5, %r56;
	ld.shared.v4.f32 	{%f99, %f100, %f101, %f102}, [%r45+-512];
	ld.shared.v4.f32 	{%f103, %f104, %f105, %f106}, [%r55+-512];
	fma.rn.f32 	%f107, %f99, %f103, %f210;
	fma.rn.f32 	%f108, %f99, %f104, %f209;
	fma.rn.f32 	%f109, %f99, %f105, %f208;
	fma.rn.f32 	%f110, %f99, %f106, %f207;
	fma.rn.f32 	%f111, %f100, %f103, %f206;
	fma.rn.f32 	%f112, %f100, %f104, %f205;
	fma.rn.f32 	%f113, %f100, %f105, %f204;
	fma.rn.f32 	%f114, %f100, %f106, %f203;
	fma.rn.f32 	%f115, %f101, %f103, %f202;
	fma.rn.f32 	%f116, %f101, %f104, %f201;
	fma.rn.f32 	%f117, %f101, %f105, %f200;
	fma.rn.f32 	%f118, %f101, %f106, %f199;
	fma.rn.f32 	%f119, %f102, %f103, %f198;
	fma.rn.f32 	%f120, %f102, %f104, %f197;
	fma.rn.f32 	%f121, %f102, %f105, %f196;
	fma.rn.f32 	%f122, %f102, %f106, %f195;
	ld.shared.v4.f32 	{%f123, %f124, %f125, %f126}, [%r45+-256];
	ld.shared.v4.f32 	{%f127, %f128, %f129, %f130}, [%r55+-256];
	fma.rn.f32 	%f131, %f123, %f127, %f107;
	fma.rn.f32 	%f132, %f123, %f128, %f108;
	fma.rn.f32 	%f133, %f123, %f129, %f109;
	fma.rn.f32 	%f134, %f123, %f130, %f110;
	fma.rn.f32 	%f135, %f124, %f127, %f111;
	fma.rn.f32 	%f136, %f124, %f128, %f112;
	fma.rn.f32 	%f137, %f124, %f129, %f113;
	fma.rn.f32 	%f138, %f124, %f130, %f114;
	fma.rn.f32 	%f139, %f125, %f127, %f115;
	fma.rn.f32 	%f140, %f125, %f128, %f116;
	fma.rn.f32 	%f141, %f125, %f129, %f117;
	fma.rn.f32 	%f142, %f125, %f130, %f118;
	fma.rn.f32 	%f143, %f126, %f127, %f119;
	fma.rn.f32 	%f144, %f126, %f128, %f120;
	fma.rn.f32 	%f145, %f126, %f129, %f121;
	fma.rn.f32 	%f146, %f126, %f130, %f122;
	ld.shared.v4.f32 	{%f147, %f148, %f149, %f150}, [%r45];
	ld.shared.v4.f32 	{%f151, %f152, %f153, %f154}, [%r55];
	fma.rn.f32 	%f155, %f147, %f151, %f131;
	fma.rn.f32 	%f156, %f147, %f152, %f132;
	fma.rn.f32 	%f157, %f147, %f153, %f133;
	fma.rn.f32 	%f158, %f147, %f154, %f134;
	fma.rn.f32 	%f159, %f148, %f151, %f135;
	fma.rn.f32 	%f160, %f148, %f152, %f136;
	fma.rn.f32 	%f161, %f148, %f153, %f137;
	fma.rn.f32 	%f162, %f148, %f154, %f138;
	fma.rn.f32 	%f163, %f149, %f151, %f139;
	fma.rn.f32 	%f164, %f149, %f152, %f140;
	fma.rn.f32 	%f165, %f149, %f153, %f141;
	fma.rn.f32 	%f166, %f149, %f154, %f142;
	fma.rn.f32 	%f167, %f150, %f151, %f143;
	fma.rn.f32 	%f168, %f150, %f152, %f144;
	fma.rn.f32 	%f169, %f150, %f153, %f145;
	fma.rn.f32 	%f170, %f150, %f154, %f146;
	ld.shared.v4.f32 	{%f171, %f172, %f173, %f174}, [%r45+256];
	ld.shared.v4.f32 	{%f175, %f176, %f177, %f178}, [%r55+256];
	fma.rn.f32 	%f210, %f171, %f175, %f155;
	fma.rn.f32 	%f209, %f171, %f176, %f156;
	fma.rn.f32 	%f208, %f171, %f177, %f157;
	fma.rn.f32 	%f207, %f171, %f178, %f158;
	fma.rn.f32 	%f206, %f172, %f175, %f159;
	fma.rn.f32 	%f205, %f172, %f176, %f160;
	fma.rn.f32 	%f204, %f172, %f177, %f161;
	fma.rn.f32 	%f203, %f172, %f178, %f162;
	fma.rn.f32 	%f202, %f173, %f175, %f163;
	fma.rn.f32 	%f201, %f173, %f176, %f164;
	fma.rn.f32 	%f200, %f173, %f177, %f165;
	fma.rn.f32 	%f199, %f173, %f178, %f166;
	fma.rn.f32 	%f198, %f174, %f175, %f167;
	fma.rn.f32 	%f197, %f174, %f176, %f168;
	fma.rn.f32 	%f196, %f174, %f177, %f169;
	fma.rn.f32 	%f195, %f174, %f178, %f170;
	add.s32 	%r56, %r56, 1024;
	add.s32 	%r55, %r55, 1024;
	setp.ne.s32 	%p2, %r56, 16896;
	@%p2 bra 	$L__BB0_3;
	bar.sync 	0;
	add.s32 	%r54, %r54, 64;
	setp.lt.s32 	%p3, %r54, %r16;
	@%p3 bra 	$L__BB0_2;
$L__BB0_5:
	ld.param.u64 	%rd59, [_Z10cuda_sgemmILj64ELj64ELj64ELj4ELj4ELj4EEvPfS0_S0_iii_param_2];
	mul.lo.s32 	%r46, %r15, %r3;
	cvt.u64.u32 	%rd40, %r46;
	add.s64 	%rd41, %rd40, %rd1;
	shl.b32 	%r47, %r1, 2;
	cvta.to.global.u64 	%rd42, %rd59;
	mul.lo.s32 	%r48, %r2, %r15;
	shl.b32 	%r49, %r48, 2;
	add.s32 	%r50, %r49, %r47;
	cvt.u64.u32 	%rd43, %r50;
	add.s64 	%rd44, %rd41, %rd43;
	shl.b64 	%rd45, %rd44, 2;
	add.s64 	%rd46, %rd42, %rd45;
	st.global.v4.f32 	[%rd46], {%f210, %f209, %f208, %f207};
	add.s32 	%r51, %r50, %r15;
	cvt.u64.u32 	%rd47, %r51;
	add.s64 	%rd48, %rd41, %rd47;
	shl.b64 	%rd49, %rd48, 2;
	add.s64 	%rd50, %rd42, %rd49;
	st.global.v4.f32 	[%rd50], {%f206, %f205, %f204, %f203};
	add.s32 	%r52, %r51, %r15;
	cvt.u64.u32 	%rd51, %r52;
	add.s64 	%rd52, %rd41, %rd51;
	shl.b64 	%rd53, %rd52, 2;
	add.s64 	%rd54, %rd42, %rd53;
	st.global.v4.f32 	[%rd54], {%f202, %f201, %f200, %f199};
	add.s32 	%r53, %r52, %r15;
	cvt.u64.u32 	%rd55, %r53;
	add.s64 	%rd56, %rd41, %rd55;
	shl.b64 	%rd57, %rd56, 2;
	add.s64 	%rd58, %rd42, %rd57;
	st.global.v4.f32 	[%rd58], {%f198, %f197, %f196, %f195};
	ret;

}


// ===== COMPILED SASS (sm_100) =====

	.target	sm_100

	.elftype	@"ET_EXEC"


//--------------------- .note.nv.tkinfo           --------------------------
	.section	.note.nv.tkinfo,"",@"SHT_NOTE"
	.sectionflags	@"SHF_NOTE_NV_TKINFO"
	.tkinfo
        /*0018*/ 	.word	0x00000002
        /*0030*/ 	.string	""
        /*0030*/ 	.string	"ptxas"
        /*0030*/ 	.string	"Cuda compilation tools, release 13.0, V13.0.88"
        /*0030*/ 	.string	"Build cuda_13.0.r13.0/compiler.36424714_0"
        /*0030*/ 	.string	"-arch sm_100 -m 64 "



//--------------------- .note.nv.cuinfo           --------------------------
	.section	.note.nv.cuinfo,"",@"SHT_NOTE"
	.sectionflags	@"SHF_NOTE_NV_CUINFO"
        /*0018*/ 	.short	0x0002
        /*001a*/ 	.short	0x0064
        /*001c*/ 	.short	0x0082
	.zero		2


//--------------------- .nv.info                  --------------------------
	.section	.nv.info,"",@"SHT_CUDA_INFO"
	.align	4


	//----- nvinfo : EIATTR_REGCOUNT
	.align		4
        /*0000*/ 	.byte	0x04, 0x2f
        /*0002*/ 	.short	(.L_1 - .L_0)
	.align		4
.L_0:
        /*0004*/ 	.word	index@(_Z10cuda_sgemmILj64ELj64ELj64ELj4ELj4ELj4EEvPfS0_S0_iii)
        /*0008*/ 	.word	0x0000002b


	//----- nvinfo : EIATTR_FRAME_SIZE
	.align		4
.L_1:
        /*000c*/ 	.byte	0x04, 0x11
        /*000e*/ 	.short	(.L_3 - .L_2)
	.align		4
.L_2:
        /*0010*/ 	.word	index@(_Z10cuda_sgemmILj64ELj64ELj64ELj4ELj4ELj4EEvPfS0_S0_iii)
        /*0014*/ 	.word	0x00000000


	//----- nvinfo : EIATTR_MIN_STACK_SIZE
	.align		4
.L_3:
        /*0018*/ 	.byte	0x04, 0x12
        /*001a*/ 	.short	(.L_5 - .L_4)
	.align		4
.L_4:
        /*001c*/ 	.word	index@(_Z10cuda_sgemmILj64ELj64ELj64ELj4ELj4ELj4EEvPfS0_S0_iii)
        /*0020*/ 	.word	0x00000000
.L_5:


//--------------------- .nv.compat                --------------------------
	.section	.nv.compat,"",@"SHT_CUDA_COMPAT_INFO"
	.align	4
        /*0000*/ 	.byte	0x02, 0x09, 0x00, 0x00, 0x02, 0x02, 0x01, 0x00, 0x02, 0x05, 0x05, 0x00, 0x03, 0x07, 0x01, 0x01
        /*0010*/ 	.byte	0x02, 0x03, 0x00, 0x00, 0x02, 0x06, 0x01, 0x00, 0x04, 0x0b, 0x08, 0x00, 0x09, 0x00, 0x00, 0x00
        /*0020*/ 	.byte	0x00, 0x00, 0x00, 0x00


//--------------------- .nv.info._Z10cuda_sgemmILj64ELj64ELj64ELj4ELj4ELj4EEvPfS0_S0_iii --------------------------
	.section	.nv.info._Z10cuda_sgemmILj64ELj64ELj64ELj4ELj4ELj4EEvPfS0_S0_iii,"",@"SHT_CUDA_INFO"
	.sectionflags	@""
	.align	4


	//----- nvinfo : EIATTR_CUDA_API_VERSION
	.align		4
        /*0000*/ 	.byte	0x04, 0x37
        /*0002*/ 	.short	(.L_7 - .L_6)
.L_6:
        /*0004*/ 	.word	0x00000082


	//----- nvinfo : EIATTR_KPARAM_INFO
	.align		4
.L_7:
        /*0008*/ 	.byte	0x04, 0x17
        /*000a*/ 	.short	(.L_9 - .L_8)
.L_8:
        /*000c*/ 	.word	0x00000000
        /*0010*/ 	.short	0x0005
        /*0012*/ 	.short	0x0020
        /*0014*/ 	.byte	0x00, 0xf0, 0x11, 0x00


	//----- nvinfo : EIATTR_KPARAM_INFO
	.align		4
.L_9:
        /*0018*/ 	.byte	0x04, 0x17
        /*001a*/ 	.short	(.L_11 - .L_10)
.L_10:
        /*001c*/ 	.word	0x00000000
        /*0020*/ 	.short	0x0004
        /*0022*/ 	.short	0x001c
        /*0024*/ 	.byte	0x00, 0xf0, 0x11, 0x00


	//----- nvinfo : EIATTR_KPARAM_INFO
	.align		4
.L_11:
        /*0028*/ 	.byte	0x04, 0x17
        /*002a*/ 	.short	(.L_13 - .L_12)
.L_12:
        /*002c*/ 	.word	0x00000000
        /*0030*/ 	.short	0x0003
        /*0032*/ 	.short	0x0018
        /*0034*/ 	.byte	0x00, 0xf0, 0x11, 0x00


	//----- nvinfo : EIATTR_KPARAM_INFO
	.align		4
.L_13:
        /*0038*/ 	.byte	0x04, 0x17
        /*003a*/ 	.short	(.L_15 - .L_14)
.L_14:
        /*003c*/ 	.word	0x00000000
        /*0040*/ 	.short	0x0002
        /*0042*/ 	.short	0x0010
        /*0044*/ 	.byte	0x00, 0xf5, 0x21, 0x00


	//----- nvinfo : EIATTR_KPARAM_INFO
	.align		4
.L_15:
        /*0048*/ 	.byte	0x04, 0x17
        /*004a*/ 	.short	(.L_17 - .L_16)
.L_16:
        /*004c*/ 	.word	0x00000000
        /*0050*/ 	.short	0x0001
        /*0052*/ 	.short	0x0008
        /*0054*/ 	.byte	0x00, 0xf5, 0x21, 0x00


	//----- nvinfo : EIATTR_KPARAM_INFO
	.align		4
.L_17:
        /*0058*/ 	.byte	0x04, 0x17
        /*005a*/ 	.short	(.L_19 - .L_18)
.L_18:
        /*005c*/ 	.word	0x00000000
        /*0060*/ 	.short	0x0000
        /*0062*/ 	.short	0x0000
        /*0064*/ 	.byte	0x00, 0xf5, 0x21, 0x00


	//----- nvinfo : EIATTR_SPARSE_MMA_MASK
	.align		4
.L_19:
        /*0068*/ 	.byte	0x03, 0x50
        /*006a*/ 	.short	0x0000


	//----- nvinfo : EIATTR_MAXREG_COUNT
	.align		4
        /*006c*/ 	.byte	0x03, 0x1b
        /*006e*/ 	.short	0x00ff


	//----- nvinfo : EIATTR_NUM_BARRIERS
	.align		4
        /*0070*/ 	.byte	0x02, 0x4c
        /*0072*/ 	.byte	0x01
	.zero		1


	//----- nvinfo : EIATTR_MERCURY_ISA_VERSION
	.align		4
        /*0074*/ 	.byte	0x03, 0x5f
        /*0076*/ 	.short	0x0101


	//----- nvinfo : EIATTR_VRC_CTA_INIT_COUNT
	.align		4
        /*0078*/ 	.byte	0x02, 0x4a
	.zero		1
	.zero		1


	//----- nvinfo : EIATTR_EXIT_INSTR_OFFSETS
	.align		4
        /*007c*/ 	.byte	0x04, 0x1c
        /*007e*/ 	.short	(.L_21 - .L_20)


	//   ....[0]....
.L_20:
        /*0080*/ 	.word	0x00000e20


	//----- nvinfo : EIATTR_CBANK_PARAM_SIZE
	.align		4
.L_21:
        /*0084*/ 	.byte	0x03, 0x19
        /*0086*/ 	.short	0x0024


	//----- nvinfo : EIATTR_PARAM_CBANK
	.align		4
        /*0088*/ 	.byte	0x04, 0x0a
        /*008a*/ 	.short	(.L_23 - .L_22)
	.align		4
.L_22:
        /*008c*/ 	.word	index@(.nv.constant0._Z10cuda_sgemmILj64ELj64ELj64ELj4ELj4ELj4EEvPfS0_S0_iii)
        /*0090*/ 	.short	0x0380
        /*0092*/ 	.short	0x0024


	//----- nvinfo : EIATTR_SW_WAR
	.align		4
.L_23:
        /*0094*/ 	.byte	0x04, 0x36
        /*0096*/ 	.short	(.L_25 - .L_24)
.L_24:
        /*0098*/ 	.word	0x00000008
.L_25:


//--------------------- .nv.callgraph             --------------------------
	.section	.nv.callgraph,"",@"SHT_CUDA_CALLGRAPH"
	.align	4
	.sectionentsize	8
	.align		4
        /*0000*/ 	.word	0x00000000
	.align		4
        /*0004*/ 	.word	0xffffffff
	.align		4
        /*0008*/ 	.word	0x00000000
	.align		4
        /*000c*/ 	.word	0xfffffffe
	.align		4
        /*0010*/ 	.word	0x00000000
	.align		4
        /*0014*/ 	.word	0xfffffffd
	.align		4
        /*0018*/ 	.word	0x00000000
	.align		4
        /*001c*/ 	.word	0xfffffffc


//--------------------- .text._Z10cuda_sgemmILj64ELj64ELj64ELj4ELj4ELj4EEvPfS0_S0_iii --------------------------
	.section	.text._Z10cuda_sgemmILj64ELj64ELj64ELj4ELj4ELj4EEvPfS0_S0_iii,"ax",@progbits
	.align	128
        .global         _Z10cuda_sgemmILj64ELj64ELj64ELj4ELj4ELj4EEvPfS0_S0_iii
        .type           _Z10cuda_sgemmILj64ELj64ELj64ELj4ELj4ELj4EEvPfS0_S0_iii,@function
        .size           _Z10cuda_sgemmILj64ELj64ELj64ELj4ELj4ELj4EEvPfS0_S0_iii,(.L_x_4 - _Z10cuda_sgemmILj64ELj64ELj64ELj4ELj4ELj4EEvPfS0_S0_iii)
        .other          _Z10cuda_sgemmILj64ELj64ELj64ELj4ELj4ELj4EEvPfS0_S0_iii,@"STO_CUDA_ENTRY STV_DEFAULT"
_Z10cuda_sgemmILj64ELj64ELj64ELj4ELj4ELj4EEvPfS0_S0_iii:
.text._Z10cuda_sgemmILj64ELj64ELj64ELj4ELj4ELj4EEvPfS0_S0_iii:
[----:B------:R-:W-:Y:S01]  /*0000*/  LDC R1, c[0x0][0x37c] ;  /* 0x0000df00ff017b82 */ /* 0x000fe20000000800 */
[----:B------:R-:W0:Y:S07]  /*0010*/  LDCU UR10, c[0x0][0x3a0] ;  /* 0x00007400ff0a77ac */ /* 0x000e2e0008000800 */
[----:B------:R-:W1:Y:S01]  /*0020*/  S2UR UR5, SR_CTAID.Y ;  /* 0x00000000000579c3 */ /* 0x000e620000002600 */
[----:B------:R-:W2:Y:S01]  /*0030*/  S2R R0, SR_TID.X ;  /* 0x0000000000007919 */ /* 0x000ea20000002100 */
[----:B------:R-:W-:-:S02]  /*0040*/  CS2R R10, SRZ ;  /* 0x00000000000a7805 */ /* 0x000fc4000001ff00 */
[----:B------:R-:W-:Y:S02]  /*0050*/  CS2R R8, SRZ ;  /* 0x0000000000087805 */ /* 0x000fe4000001ff00 */
[----:B------:R-:W-:Y:S01]  /*0060*/  CS2R R14, SRZ ;  /* 0x00000000000e7805 */ /* 0x000fe2000001ff00 */
[----:B------:R-:W3:Y:S01]  /*0070*/  S2R R3, SR_TID.Y ;  /* 0x0000000000037919 */ /* 0x000ee20000002200 */
[----:B------:R-:W-:Y:S02]  /*0080*/  CS2R R12, SRZ ;  /* 0x00000000000c7805 */ /* 0x000fe4000001ff00 */
[----:B------:R-:W-:Y:S01]  /*0090*/  CS2R R18, SRZ ;  /* 0x0000000000127805 */ /* 0x000fe2000001ff00 */
[----:B------:R-:W4:Y:S01]  /*00a0*/  S2UR UR6, SR_CTAID.X ;  /* 0x00000000000679c3 */ /* 0x000f220000002500 */
[----:B------:R-:W-:Y:S02]  /*00b0*/  CS2R R16, SRZ ;  /* 0x0000000000107805 */ /* 0x000fe4000001ff00 */
[----:B------:R-:W-:-:S02]  /*00c0*/  CS2R R22, SRZ ;  /* 0x0000000000167805 */ /* 0x000fc4000001ff00 */
[----:B------:R-:W-:Y:S01]  /*00d0*/  CS2R R20, SRZ ;  /* 0x0000000000147805 */ /* 0x000fe2000001ff00 */
[----:B------:R-:W2:Y:S01]  /*00e0*/  LDCU.64 UR12, c[0x0][0x358] ;  /* 0x00006b00ff0c77ac */ /* 0x000ea20008000a00 */
[----:B0-----:R-:W-:Y:S02]  /*00f0*/  UISETP.GE.AND UP0, UPT, UR10, 0x1, UPT ;  /* 0x000000010a00788c */ /* 0x001fe4000bf06270 */
[----:B-1----:R-:W-:Y:S02]  /*0100*/  USHF.L.U32 UR5, UR5, 0x6, URZ ;  /* 0x0000000605057899 */ /* 0x002fe400080006ff */
[----:B----4-:R-:W-:-:S05]  /*0110*/  USHF.L.U32 UR6, UR6, 0x6, URZ ;  /* 0x0000000606067899 */ /* 0x010fca00080006ff */
[----:B--2---:R-:W-:Y:S07]  /*0120*/  BRA.U !UP0, `(.L_x_0) ;  /* 0x0000000908c07547 */ /* 0x004fee000b800000 */
[----:B------:R-:W0:Y:S01]  /*0130*/  S2UR UR9, SR_CgaCtaId ;  /* 0x00000000000979c3 */ /* 0x000e220000008800 */
[----:B------:R-:W-:Y:S01]  /*0140*/  UMOV UR4, 0x400 ;  /* 0x0000040000047882 */ /* 0x000fe20000000000 */
[----:B------:R-:W-:Y:S01]  /*0150*/  HFMA2 R11, -RZ, RZ, 0, 0 ;  /* 0x00000000ff0b7431 */ /* 0x000fe200000001ff */
[----:B------:R-:W-:-:S04]  /*0160*/  UIADD3 UR7, UPT, UPT, UR4, 0x4000, URZ ;  /* 0x0000400004077890 */ /* 0x000fc8000fffe0ff */
[----:B0-----:R-:W-:Y:S02]  /*0170*/  ULEA UR8, UR9, UR7, 0x18 ;  /* 0x0000000709087291 */ /* 0x001fe4000f8ec0ff */
[----:B------:R-:W-:Y:S02]  /*0180*/  ULEA UR4, UR9, UR4, 0x18 ;  /* 0x0000000409047291 */ /* 0x000fe4000f8ec0ff */
[----:B------:R-:W-:Y:S02]  /*0190*/  UIMAD UR7, UR5, UR10, URZ ;  /* 0x0000000a050772a4 */ /* 0x000fe4000f8e02ff */
[----:B------:R-:W-:-:S04]  /*01a0*/  LEA R2, R0, UR8, 0x4 ;  /* 0x0000000800027c11 */ /* 0x000fc8000f8e20ff */
[C---:B---3--:R-:W-:Y:S02]  /*01b0*/  LEA R2, R3.reuse, R2, 0xa ;  /* 0x0000000203027211 */ /* 0x048fe400078e50ff */
[----:B------:R-:W-:Y:S01]  /*01c0*/  LEA R3, R3, UR4, 0x4 ;  /* 0x0000000403037c11 */ /* 0x000fe2000f8e20ff */
[----:B------:R-:W-:-:S06]  /*01d0*/  UMOV UR4, URZ ;  /* 0x000000ff00047c82 */ /* 0x000fcc0008000000 */
.L_x_2:
[----:B------:R-:W0:Y:S01]  /*01e0*/  S2R R4, SR_TID.Y ;  /* 0x0000000000047919 */ /* 0x000e220000002200 */
[----:B------:R-:W1:Y:S01]  /*01f0*/  LDCU UR15, c[0x0][0x3a0] ;  /* 0x00007400ff0f77ac */ /* 0x000e620008000800 */
[----:B------:R-:W-:Y:S01]  /*0200*/  SHF.L.U32 R37, R0, 0x2, RZ ;  /* 0x0000000200257819 */ /* 0x000fe200000006ff */
[----:B------:R-:W2:Y:S03]  /*0210*/  LDCU.128 UR8, c[0x0][0x380] ;  /* 0x00007000ff0877ac */ /* 0x000ea60008000c00 */
[----:B------:R-:W-:Y:S01]  /*0220*/  IADD3 R5, PT, PT, R37, UR4, RZ ;  /* 0x0000000425057c10 */ /* 0x000fe2000fffe0ff */
[----:B------:R-:W3:Y:S01]  /*0230*/  LDCU UR14, c[0x0][0x39c] ;  /* 0x00007380ff0e77ac */ /* 0x000ee20008000800 */
[----:B0-----:R-:W-:-:S05]  /*0240*/  SHF.L.U32 R4, R4, 0x2, RZ ;  /* 0x0000000204047819 */ /* 0x001fca00000006ff */
[----:B-1----:R-:W-:-:S04]  /*0250*/  IMAD R5, R4, UR15, R5 ;  /* 0x0000000f04057c24 */ /* 0x002fc8000f8e0205 */
[C---:B------:R-:W-:Y:S01]  /*0260*/  VIADD R6, R5.reuse, UR15 ;  /* 0x0000000f05067c36 */ /* 0x040fe20008000000 */
[----:B------:R-:W-:-:S04]  /*0270*/  IADD3 R7, P0, PT, R5, UR7, RZ ;  /* 0x0000000705077c10 */ /* 0x000fc8000ff1e0ff */
[----:B------:R-:W-:Y:S02]  /*0280*/  IADD3.X R28, PT, PT, RZ, RZ, RZ, P0, !PT ;  /* 0x000000ffff1c7210 */ /* 0x000fe400007fe4ff */
[C---:B--2---:R-:W-:Y:S02]  /*0290*/  LEA R24, P1, R7.reuse, UR8, 0x2 ;  /* 0x0000000807187c11 */ /* 0x044fe4000f8210ff */
[C---:B------:R-:W-:Y:S02]  /*02a0*/  IADD3 R26, P2, PT, R6.reuse, UR7, RZ ;  /* 0x00000007061a7c10 */ /* 0x040fe4000ff5e0ff */
[----:B------:R-:W-:Y:S02]  /*02b0*/  IADD3 R5, PT, PT, R6, UR15, RZ ;  /* 0x0000000f06057c10 */ /* 0x000fe4000fffe0ff */
[----:B------:R-:W-:Y:S02]  /*02c0*/  LEA.HI.X R25, R7, UR9, R28, 0x2, P1 ;  /* 0x0000000907197c11 */ /* 0x000fe400088f141c */
[----:B------:R-:W-:-:S02]  /*02d0*/  IADD3.X R27, PT, PT, RZ, RZ, RZ, P2, !PT ;  /* 0x000000ffff1b7210 */ /* 0x000fc400017fe4ff */
[C---:B------:R-:W-:Y:S02]  /*02e0*/  IADD3 R6, P0, PT, R5.reuse, UR7, RZ ;  /* 0x0000000705067c10 */ /* 0x040fe4000ff1e0ff */
[C---:B------:R-:W-:Y:S02]  /*02f0*/  LEA R28, P1, R26.reuse, UR8, 0x2 ;  /* 0x000000081a1c7c11 */ /* 0x040fe4000f8210ff */
[----:B------:R-:W-:Y:S02]  /*0300*/  IADD3.X R7, PT, PT, RZ, RZ, RZ, P0, !PT ;  /* 0x000000ffff077210 */ /* 0x000fe400007fe4ff */
[----:B------:R-:W-:Y:S02]  /*0310*/  LEA.HI.X R29, R26, UR9, R27, 0x2, P1 ;  /* 0x000000091a1d7c11 */ /* 0x000fe400088f141b */
[C---:B------:R-:W-:Y:S01]  /*0320*/  LEA R32, P0, R6.reuse, UR8, 0x2 ;  /* 0x0000000806207c11 */ /* 0x040fe2000f8010ff */
[----:B------:R-:W2:Y:S03]  /*0330*/  LDG.E.128 R24, desc[UR12][R24.64] ;  /* 0x0000000c18187981 */ /* 0x000ea6000c1e1d00 */
[----:B------:R-:W-:Y:S01]  /*0340*/  LEA.HI.X R33, R6, UR9, R7, 0x2, P0 ;  /* 0x0000000906217c11 */ /* 0x000fe200080f1407 */
[----:B------:R-:W4:Y:S01]  /*0350*/  LDG.E.128 R28, desc[UR12][R28.64] ;  /* 0x0000000c1c1c7981 */ /* 0x000f22000c1e1d00 */
[----:B------:R-:W-:Y:S01]  /*0360*/  IADD3 R5, PT, PT, R5, UR15, RZ ;  /* 0x0000000f05057c10 */ /* 0x000fe2000fffe0ff */
[----:B------:R-:W-:-:S03]  /*0370*/  VIADD R4, R4, UR4 ;  /* 0x0000000404047c36 */ /* 0x000fc60008000000 */
[----:B------:R-:W5:Y:S01]  /*0380*/  LDG.E.128 R32, desc[UR12][R32.64] ;  /* 0x0000000c20207981 */ /* 0x000f62000c1e1d00 */
[----:B------:R-:W-:Y:S01]  /*0390*/  IADD3 R5, P0, PT, R5, UR7, RZ ;  /* 0x0000000705057c10 */ /* 0x000fe2000ff1e0ff */
[----:B---3--:R-:W-:-:S03]  /*03a0*/  IMAD R37, R4, UR14, R37 ;  /* 0x0000000e04257c24 */ /* 0x008fc6000f8e0225 */
[----:B------:R-:W-:Y:S02]  /*03b0*/  LEA R4, P1, R5, UR8, 0x2 ;  /* 0x0000000805047c11 */ /* 0x000fe4000f8210ff */
[----:B------:R-:W-:-:S04]  /*03c0*/  IADD3.X R6, PT, PT, RZ, RZ, RZ, P0, !PT ;  /* 0x000000ffff067210 */ /* 0x000fc800007fe4ff */
[----:B------:R-:W-:-:S06]  /*03d0*/  LEA.HI.X R5, R5, UR9, R6, 0x2, P1 ;  /* 0x0000000905057c11 */ /* 0x000fcc00088f1406 */
[----:B------:R-:W3:Y:S01]  /*03e0*/  LDG.E.128 R4, desc[UR12][R4.64] ;  /* 0x0000000c04047981 */ /* 0x000ee2000c1e1d00 */
[----:B------:R-:W-:Y:S02]  /*03f0*/  LEA R36, R0, R3, 0xa ;  /* 0x0000000300247211 */ /* 0x000fe400078e50ff */
[C---:B------:R-:W-:Y:S02]  /*0400*/  IADD3 R39, P0, PT, R37.reuse, UR6, RZ ;  /* 0x0000000625277c10 */ /* 0x040fe4000ff1e0ff */
[----:B------:R-:W-:-:S03]  /*0410*/  IADD3 R38, PT, PT, R37, UR14, RZ ;  /* 0x0000000e25267c10 */ /* 0x000fc6000fffe0ff */
[----:B------:R-:W-:Y:S01]  /*0420*/  IMAD.X R40, RZ, RZ, RZ, P0 ;  /* 0x000000ffff287224 */ /* 0x000fe200000e06ff */
[C---:B------:R-:W-:Y:S02]  /*0430*/  IADD3 R37, P1, PT, R38.reuse, UR6, RZ ;  /* 0x0000000626257c10 */ /* 0x040fe4000ff3e0ff */
[----:B------:R-:W-:Y:S01]  /*0440*/  IADD3 R38, PT, PT, R38, UR14, RZ ;  /* 0x0000000e26267c10 */ /* 0x000fe2000fffe0ff */
[----:B--2---:R0:W-:Y:S04]  /*0450*/  STS [R36], R24 ;  /* 0x0000001824007388 */ /* 0x0041e80000000800 */
[----:B------:R1:W-:Y:S01]  /*0460*/  STS [R36+0x100], R25 ;  /* 0x0001001924007388 */ /* 0x0003e20000000800 */
[----:B0-----:R-:W-:-:S03]  /*0470*/  LEA R24, P0, R39, UR10, 0x2 ;  /* 0x0000000a27187c11 */ /* 0x001fc6000f8010ff */
[----:B------:R0:W-:Y:S01]  /*0480*/  STS [R36+0x200], R26 ;  /* 0x0002001a24007388 */ /* 0x0001e20000000800 */
[----:B-1----:R-:W-:-:S03]  /*0490*/  LEA.HI.X R25, R39, UR11, R40, 0x2, P0 ;  /* 0x0000000b27197c11 */ /* 0x002fc600080f1428 */
[----:B----4-:R1:W-:Y:S04]  /*04a0*/  STS [R36+0x104], R29 ;  /* 0x0001041d24007388 */ /* 0x0103e80000000800 */
[----:B------:R2:W-:Y:S01]  /*04b0*/  STS [R36+0x204], R30 ;  /* 0x0002041e24007388 */ /* 0x0005e20000000800 */
[----:B0-----:R-:W-:Y:S02]  /*04c0*/  IADD3.X R26, PT, PT, RZ, RZ, RZ, P1, !PT ;  /* 0x000000ffff1a7210 */ /* 0x001fe40000ffe4ff */
[C---:B-1----:R-:W-:Y:S02]  /*04d0*/  IADD3 R29, P0, PT, R38.reuse, UR6, RZ ;  /* 0x00000006261d7c10 */ /* 0x042fe4000ff1e0ff */
[----:B------:R-:W-:Y:S02]  /*04e0*/  IADD3 R38, PT, PT, R38, UR14, RZ ;  /* 0x0000000e26267c10 */ /* 0x000fe4000fffe0ff */
[C---:B--2---:R-:W-:Y:S01]  /*04f0*/  LEA R30, P1, R37.reuse, UR10, 0x2 ;  /* 0x0000000a251e7c11 */ /* 0x044fe2000f8210ff */
[----:B------:R0:W-:Y:S04]  /*0500*/  STS [R36+0x304], R31 ;  /* 0x0003041f24007388 */ /* 0x0001e80000000800 */
[----:B-----5:R1:W-:Y:S04]  /*0510*/  STS [R36+0x8], R32 ;  /* 0x0000082024007388 */ /* 0x0203e80000000800 */
[----:B------:R2:W-:Y:S01]  /*0520*/  STS [R36+0x4], R28 ;  /* 0x0000041c24007388 */ /* 0x0005e20000000800 */
[----:B0-----:R-:W-:-:S02]  /*0530*/  LEA.HI.X R31, R37, UR11, R26, 0x2, P1 ;  /* 0x0000000b251f7c11 */ /* 0x001fc400088f141a */
[----:B------:R-:W-:Y:S02]  /*0540*/  IADD3 R38, P1, PT, R38, UR6, RZ ;  /* 0x0000000626267c10 */ /* 0x000fe4000ff3e0ff */
[----:B-1----:R-:W-:Y:S01]  /*0550*/  IADD3.X R32, PT, PT, RZ, RZ, RZ, P0, !PT ;  /* 0x000000ffff207210 */ /* 0x002fe200007fe4ff */
[----:B------:R0:W-:Y:S01]  /*0560*/  STS [R36+0x108], R33 ;  /* 0x0001082124007388 */ /* 0x0001e20000000800 */
[----:B--2---:R-:W-:-:S04]  /*0570*/  LEA R28, P0, R29, UR10, 0x2 ;  /* 0x0000000a1d1c7c11 */ /* 0x004fc8000f8010ff */
[----:B------:R-:W-:Y:S02]  /*0580*/  LEA.HI.X R29, R29, UR11, R32, 0x2, P0 ;  /* 0x0000000b1d1d7c11 */ /* 0x000fe400080f1420 */
[C---:B------:R-:W-:Y:S01]  /*0590*/  LEA R32, P0, R38.reuse, UR10, 0x2 ;  /* 0x0000000a26207c11 */ /* 0x040fe2000f8010ff */
[----:B0-----:R-:W-:Y:S01]  /*05a0*/  IMAD.X R33, RZ, RZ, RZ, P1 ;  /* 0x000000ffff217224 */ /* 0x001fe200008e06ff */
[----:B---3--:R-:W-:Y:S04]  /*05b0*/  STS [R36+0xc], R4 ;  /* 0x00000c0424007388 */ /* 0x008fe80000000800 */
[----:B------:R-:W-:Y:S01]  /*05c0*/  LEA.HI.X R33, R38, UR11, R33, 0x2, P0 ;  /* 0x0000000b26217c11 */ /* 0x000fe200080f1421 */
[----:B------:R-:W-:Y:S04]  /*05d0*/  STS [R36+0x10c], R5 ;  /* 0x00010c0524007388 */ /* 0x000fe80000000800 */
[----:B------:R-:W-:Y:S04]  /*05e0*/  STS [R36+0x20c], R6 ;  /* 0x00020c0624007388 */ /* 0x000fe80000000800 */
[----:B------:R0:W-:Y:S04]  /*05f0*/  STS [R36+0x30c], R7 ;  /* 0x00030c0724007388 */ /* 0x0001e80000000800 */
[----:B------:R1:W-:Y:S04]  /*0600*/  STS [R36+0x300], R27 ;  /* 0x0003001b24007388 */ /* 0x0003e80000000800 */
[----:B------:R-:W-:Y:S04]  /*0610*/  STS [R36+0x208], R34 ;  /* 0x0002082224007388 */ /* 0x000fe80000000800 */
[----:B------:R2:W-:Y:S04]  /*0620*/  STS [R36+0x308], R35 ;  /* 0x0003082324007388 */ /* 0x0005e80000000800 */
[----:B0-----:R-:W3:Y:S04]  /*0630*/  LDG.E.128 R4, desc[UR12][R30.64] ;  /* 0x0000000c1e047981 */ /* 0x001ee8000c1e1d00 */
[----:B-1----:R-:W4:Y:S04]  /*0640*/  LDG.E.128 R24, desc[UR12][R24.64] ;  /* 0x0000000c18187981 */ /* 0x002f28000c1e1d00 */
[----:B--2---:R-:W2:Y:S04]  /*0650*/  LDG.E.128 R32, desc[UR12][R32.64] ;  /* 0x0000000c20207981 */ /* 0x004ea8000c1e1d00 */
[----:B------:R-:W5:Y:S01]  /*0660*/  LDG.E.128 R28, desc[UR12][R28.64] ;  /* 0x0000000c1c1c7981 */ /* 0x000f62000c1e1d00 */
[----:B------:R-:W0:Y:S01]  /*0670*/  S2UR UR9, SR_CgaCtaId ;  /* 0x00000000000979c3 */ /* 0x000e220000008800 */
[----:B------:R-:W-:-:S02]  /*0680*/  UMOV UR8, 0x400 ;  /* 0x0000040000087882 */ /* 0x000fc40000000000 */
[----:B------:R-:W-:Y:S02]  /*0690*/  UIADD3 UR8, UPT, UPT, UR8, 0x4000, URZ ;  /* 0x0000400008087890 */ /* 0x000fe4000fffe0ff */
[----:B------:R-:W-:-:S04]  /*06a0*/  UIADD3 UR4, UPT, UPT, UR4, 0x40, URZ ;  /* 0x0000004004047890 */ /* 0x000fc8000fffe0ff */
[----:B------:R-:W-:Y:S02]  /*06b0*/  UISETP.GE.AND UP1, UPT, UR4, UR15, UPT ;  /* 0x0000000f0400728c */ /* 0x000fe4000bf26270 */
[----:B0-----:R-:W-:-:S06]  /*06c0*/  ULEA UR8, UR9, UR8, 0x18 ;  /* 0x0000000809087291 */ /* 0x001fcc000f8ec0ff */
[----:B------:R-:W-:Y:S01]  /*06d0*/  LEA R36, R0, UR8, 0x4 ;  /* 0x0000000800247c11 */ /* 0x000fe2000f8e20ff */
[----:B------:R-:W-:Y:S01]  /*06e0*/  UMOV UR8, 0x200 ;  /* 0x0000020000087882 */ /* 0x000fe20000000000 */
[----:B---3--:R-:W-:Y:S04]  /*06f0*/  STS.128 [R2+0x100], R4 ;  /* 0x0001000402007388 */ /* 0x008fe80000000c00 */
[----:B----4-:R-:W-:Y:S04]  /*0700*/  STS.128 [R2], R24 ;  /* 0x0000001802007388 */ /* 0x010fe80000000c00 */
[----:B--2---:R-:W-:Y:S04]  /*0710*/  STS.128 [R2+0x300], R32 ;  /* 0x0003002002007388 */ /* 0x004fe80000000c00 */
[----:B-----5:R0:W-:Y:S02]  /*0720*/  STS.128 [R2+0x200], R28 ;  /* 0x0002001c02007388 */ /* 0x0201e40000000c00 */
[----:B0-----:R-:W-:Y:S01]  /*0730*/  IADD3 R28, PT, PT, R36, 0x200, RZ ;  /* 0x00000200241c7810 */ /* 0x001fe20007ffe0ff */
[----:B------:R-:W-:Y:S06]  /*0740*/  BAR.SYNC.DEFER_BLOCKING 0x0 ;  /* 0x0000000000007b1d */ /* 0x000fec0000010000 */
.L_x_1:
[----:B------:R-:W-:Y:S04]  /*0750*/  LDS.128 R4, [R3+UR8+-0x200] ;  /* 0xfffe000803047984 */ /* 0x000fe80008000c00 */
[----:B------:R-:W0:Y:S02]  /*0760*/  LDS.128 R24, [R28+-0x200] ;  /* 0xfffe00001c187984 */ /* 0x000e240000000c00 */
[C---:B0-----:R-:W-:Y:S01]  /*0770*/  FFMA R29, R4.reuse, R24, R20 ;  /* 0x00000018041d7223 */ /* 0x041fe20000000014 */
[C---:B------:R-:W-:Y:S01]  /*0780*/  FFMA R30, R4.reuse, R25, R21 ;  /* 0x00000019041e7223 */ /* 0x040fe20000000015 */
[C---:B------:R-:W-:Y:S01]  /*0790*/  FFMA R31, R4.reuse, R26, R22 ;  /* 0x0000001a041f7223 */ /* 0x040fe20000000016 */
[----:B------:R-:W-:Y:S01]  /*07a0*/  FFMA R33, R4, R27, R23 ;  /* 0x0000001b04217223 */ /* 0x000fe20000000017 */
[C---:B------:R-:W-:Y:S01]  /*07b0*/  FFMA R34, R5.reuse, R24, R16 ;  /* 0x0000001805227223 */ /* 0x040fe20000000010 */
[C---:B------:R-:W-:Y:S01]  /*07c0*/  FFMA R35, R5.reuse, R25, R17 ;  /* 0x0000001905237223 */ /* 0x040fe20000000011 */
[C---:B------:R-:W-:Y:S01]  /*07d0*/  FFMA R36, R5.reuse, R26, R18 ;  /* 0x0000001a05247223 */ /* 0x040fe20000000012 */
[----:B------:R-:W-:Y:S01]  /*07e0*/  FFMA R37, R5, R27, R19 ;  /* 0x0000001b05257223 */ /* 0x000fe20000000013 */
[----:B------:R-:W-:Y:S01]  /*07f0*/  LDS.128 R20, [R28+-0x100] ;  /* 0xffff00001c147984 */ /* 0x000fe20000000c00 */
[C---:B------:R-:W-:Y:S01]  /*0800*/  FFMA R4, R6.reuse, R24, R12 ;  /* 0x0000001806047223 */ /* 0x040fe2000000000c */
[CC--:B------:R-:W-:Y:S01]  /*0810*/  FFMA R5, R6.reuse, R25.reuse, R13 ;  /* 0x0000001906057223 */ /* 0x0c0fe2000000000d */
[C---:B------:R-:W-:Y:S01]  /*0820*/  FFMA R32, R6.reuse, R26, R14 ;  /* 0x0000001a06207223 */ /* 0x040fe2000000000e */
[----:B------:R-:W0:Y:S01]  /*0830*/  LDS.128 R16, [R3+UR8+-0x100] ;  /* 0xffff000803107984 */ /* 0x000e220008000c00 */
[C---:B------:R-:W-:Y:S01]  /*0840*/  FFMA R8, R7.reuse, R24, R8 ;  /* 0x0000001807087223 */ /* 0x040fe20000000008 */
[C---:B------:R-:W-:Y:S01]  /*0850*/  FFMA R9, R7.reuse, R25, R9 ;  /* 0x0000001907097223 */ /* 0x040fe20000000009 */
[C---:B------:R-:W-:Y:S01]  /*0860*/  FFMA R10, R7.reuse, R26, R10 ;  /* 0x0000001a070a7223 */ /* 0x040fe2000000000a */
[-C--:B------:R-:W-:Y:S01]  /*0870*/  FFMA R6, R6, R27.reuse, R15 ;  /* 0x0000001b06067223 */ /* 0x080fe2000000000f */
[----:B------:R-:W-:Y:S01]  /*0880*/  FFMA R7, R7, R27, R11 ;  /* 0x0000001b07077223 */ /* 0x000fe2000000000b */
[----:B------:R-:W-:Y:S04]  /*0890*/  LDS.128 R12, [R3+UR8] ;  /* 0x00000008030c7984 */ /* 0x000fe80008000c00 */
[----:B------:R-:W1:Y:S01]  /*08a0*/  LDS.128 R24, [R28] ;  /* 0x000000001c187984 */ /* 0x000e620000000c00 */
        /* <DEDUP_REMOVED lines=8> */
[C---:B------:R-:W-:Y:S01]  /*0930*/  FFMA R16, R18.reuse, R20, R4 ;  /* 0x0000001412107223 */ /* 0x040fe20000000004 */
[CC--:B------:R-:W-:Y:S01]  /*0940*/  FFMA R17, R18.reuse, R21.reuse, R5 ;  /* 0x0000001512117223 */ /* 0x0c0fe20000000005 */
[C---:B------:R-:W-:Y:S01]  /*0950*/  FFMA R32, R18.reuse, R22, R32 ;  /* 0x0000001612207223 */ /* 0x040fe20000000020 */
[C---:B------:R-:W-:Y:S01]  /*0960*/  FFMA R20, R19.reuse, R20, R8 ;  /* 0x0000001413147223 */ /* 0x040fe20000000008 */
[C---:B------:R-:W-:Y:S01]  /*0970*/  FFMA R21, R19.reuse, R21, R9 ;  /* 0x0000001513157223 */ /* 0x040fe20000000009 */
[C---:B------:R-:W-:Y:S01]  /*0980*/  FFMA R22, R19.reuse, R22, R10 ;  /* 0x0000001613167223 */ /* 0x040fe2000000000a */
[-C--:B------:R-:W-:Y:S01]  /*0990*/  FFMA R18, R18, R23.reuse, R6 ;  /* 0x0000001712127223 */ /* 0x080fe20000000006 */
[----:B------:R-:W-:Y:S01]  /*09a0*/  FFMA R19, R19, R23, R7 ;  /* 0x0000001713137223 */ /* 0x000fe20000000007 */
[----:B------:R-:W-:Y:S01]  /*09b0*/  LDS.128 R8, [R3+UR8+0x100] ;  /* 0x0001000803087984 */ /* 0x000fe20008000c00 */
[----:B------:R-:W-:Y:S01]  /*09c0*/  UIADD3 UR8, UPT, UPT, UR8, 0x400, URZ ;  /* 0x0000040008087890 */ /* 0x000fe2000fffe0ff */
[C---:B-1----:R-:W-:Y:S01]  /*09d0*/  FFMA R29, R12.reuse, R24, R29 ;  /* 0x000000180c1d7223 */ /* 0x042fe2000000001d */
[C---:B------:R-:W-:Y:S01]  /*09e0*/  FFMA R30, R12.reuse, R25, R30 ;  /* 0x000000190c1e7223 */ /* 0x040fe2000000001e */
[----:B------:R0:W1:Y:S01]  /*09f0*/  LDS.128 R4, [R28+0x100] ;  /* 0x000100001c047984 */ /* 0x0000620000000c00 */
[----:B------:R-:W-:Y:S01]  /*0a00*/  UISETP.NE.AND UP0, UPT, UR8, 0x4200, UPT ;  /* 0x000042000800788c */ /* 0x000fe2000bf05270 */
[C---:B------:R-:W-:Y:S01]  /*0a10*/  FFMA R31, R12.reuse, R26, R31 ;  /* 0x0000001a0c1f7223 */ /* 0x040fe2000000001f */
[----:B------:R-:W-:Y:S01]  /*0a20*/  FFMA R33, R12, R27, R33 ;  /* 0x0000001b0c217223 */ /* 0x000fe20000000021 */
[C---:B------:R-:W-:Y:S01]  /*0a30*/  FFMA R34, R13.reuse, R24, R34 ;  /* 0x000000180d227223 */ /* 0x040fe20000000022 */
        /* <DEDUP_REMOVED lines=11> */
[----:B0-----:R-:W-:Y:S01]  /*0af0*/  IADD3 R28, PT, PT, R28, 0x400, RZ ;  /* 0x000004001c1c7810 */ /* 0x001fe20007ffe0ff */
[C---:B-1----:R-:W-:Y:S01]  /*0b00*/  FFMA R20, R8.reuse, R4, R29 ;  /* 0x0000000408147223 */ /* 0x042fe2000000001d */
        /* <DEDUP_REMOVED lines=15> */
[----:B------:R-:W-:Y:S06]  /*0c00*/  BRA.U UP0, `(.L_x_1) ;  /* 0xfffffff900d07547 */ /* 0x000fec000b83ffff */
[----:B------:R-:W-:Y:S06]  /*0c10*/  BAR.SYNC.DEFER_BLOCKING 0x0 ;  /* 0x0000000000007b1d */ /* 0x000fec0000010000 */
[----:B------:R-:W-:Y:S05]  /*0c20*/  BRA.U !UP1, `(.L_x_2) ;  /* 0xfffffff5096c7547 */ /* 0x000fea000b83ffff */
.L_x_0:
[----:B---3--:R-:W0:Y:S01]  /*0c30*/  S2R R3, SR_TID.Y ;  /* 0x0000000000037919 */ /* 0x008e220000002200 */
[----:B------:R-:W1:Y:S01]  /*0c40*/  LDCU UR7, c[0x0][0x39c] ;  /* 0x00007380ff0777ac */ /* 0x000e620008000800 */
[----:B------:R-:W2:Y:S01]  /*0c50*/  LDCU.64 UR8, c[0x0][0x390] ;  /* 0x00007200ff0877ac */ /* 0x000ea20008000a00 */
[----:B-1----:R-:W-:-:S04]  /*0c60*/  UIMAD UR5, UR5, UR7, URZ ;  /* 0x00000007050572a4 */ /* 0x002fc8000f8e02ff */
[----:B------:R-:W-:-:S04]  /*0c70*/  UIADD3 UR6, UP0, UPT, UR5, UR6, URZ ;  /* 0x0000000605067290 */ /* 0x000fc8000ff1e0ff */
[----:B------:R-:W-:Y:S01]  /*0c80*/  UIADD3.X UR4, UPT, UPT, URZ, URZ, URZ, UP0, !UPT ;  /* 0x000000ffff047290 */ /* 0x000fe200087fe4ff */
[----:B0-----:R-:W-:-:S05]  /*0c90*/  IMAD R0, R3, UR7, R0 ;  /* 0x0000000703007c24 */ /* 0x001fca000f8e0200 */
[----:B------:R-:W-:-:S04]  /*0ca0*/  SHF.L.U32 R0, R0, 0x2, RZ ;  /* 0x0000000200007819 */ /* 0x000fc800000006ff */
[C---:B------:R-:W-:Y:S02]  /*0cb0*/  IADD3 R3, P0, PT, R0.reuse, UR6, RZ ;  /* 0x0000000600037c10 */ /* 0x040fe4000ff1e0ff */
[----:B------:R-:W-:-:S03]  /*0cc0*/  IADD3 R0, PT, PT, R0, UR7, RZ ;  /* 0x0000000700007c10 */ /* 0x000fc6000fffe0ff */
[----:B------:R-:W-:Y:S01]  /*0cd0*/  IMAD.X R6, RZ, RZ, UR4, P0 ;  /* 0x00000004ff067e24 */ /* 0x000fe200080e06ff */
[C---:B------:R-:W-:Y:S02]  /*0ce0*/  IADD3 R4, PT, PT, R0.reuse, UR7, RZ ;  /* 0x0000000700047c10 */ /* 0x040fe4000fffe0ff */
[C---:B--2---:R-:W-:Y:S02]  /*0cf0*/  LEA R2, P0, R3.reuse, UR8, 0x2 ;  /* 0x0000000803027c11 */ /* 0x044fe4000f8010ff */
[----:B------:R-:W-:Y:S02]  /*0d00*/  IADD3 R5, P1, PT, R0, UR6, RZ ;  /* 0x0000000600057c10 */ /* 0x000fe4000ff3e0ff */
[C---:B------:R-:W-:Y:S02]  /*0d10*/  IADD3 R0, PT, PT, R4.reuse, UR7, RZ ;  /* 0x0000000704007c10 */ /* 0x040fe4000fffe0ff */
[----:B------:R-:W-:Y:S02]  /*0d20*/  LEA.HI.X R3, R3, UR9, R6, 0x2, P0 ;  /* 0x0000000903037c11 */ /* 0x000fe400080f1406 */
[----:B------:R-:W-:-:S02]  /*0d30*/  IADD3 R7, P2, PT, R4, UR6, RZ ;  /* 0x0000000604077c10 */ /* 0x000fc4000ff5e0ff */
[----:B------:R-:W-:Y:S01]  /*0d40*/  IADD3.X R24, PT, PT, RZ, UR4, RZ, P1, !PT ;  /* 0x00000004ff187c10 */ /* 0x000fe20008ffe4ff */
[----:B------:R-:W-:Y:S01]  /*0d50*/  STG.E.128 desc[UR12][R2.64], R20 ;  /* 0x0000001402007986 */ /* 0x000fe2000c101d0c */
[----:B------:R-:W-:Y:S02]  /*0d60*/  LEA R4, P1, R5, UR8, 0x2 ;  /* 0x0000000805047c11 */ /* 0x000fe4000f8210ff */
[----:B------:R-:W-:Y:S02]  /*0d70*/  IADD3 R0, P0, PT, R0, UR6, RZ ;  /* 0x0000000600007c10 */ /* 0x000fe4000ff1e0ff */
[----:B------:R-:W-:Y:S02]  /*0d80*/  IADD3.X R26, PT, PT, RZ, UR4, RZ, P2, !PT ;  /* 0x00000004ff1a7c10 */ /* 0x000fe400097fe4ff */
[----:B------:R-:W-:Y:S02]  /*0d90*/  LEA R6, P2, R7, UR8, 0x2 ;  /* 0x0000000807067c11 */ /* 0x000fe4000f8410ff */
[----:B------:R-:W-:-:S02]  /*0da0*/  LEA.HI.X R5, R5, UR9, R24, 0x2, P1 ;  /* 0x0000000905057c11 */ /* 0x000fc400088f1418 */
[----:B------:R-:W-:Y:S02]  /*0db0*/  IADD3.X R25, PT, PT, RZ, UR4, RZ, P0, !PT ;  /* 0x00000004ff197c10 */ /* 0x000fe400087fe4ff */
[C---:B------:R-:W-:Y:S01]  /*0dc0*/  LEA R24, P0, R0.reuse, UR8, 0x2 ;  /* 0x0000000800187c11 */ /* 0x040fe2000f8010ff */
[----:B------:R-:W-:Y:S01]  /*0dd0*/  STG.E.128 desc[UR12][R4.64], R16 ;  /* 0x0000001004007986 */ /* 0x000fe2000c101d0c */
[----:B------:R-:W-:Y:S02]  /*0de0*/  LEA.HI.X R7, R7, UR9, R26, 0x2, P2 ;  /* 0x0000000907077c11 */ /* 0x000fe400090f141a */
[----:B------:R-:W-:-:S03]  /*0df0*/  LEA.HI.X R25, R0, UR9, R25, 0x2, P0 ;  /* 0x0000000900197c11 */ /* 0x000fc600080f1419 */
[----:B------:R-:W-:Y:S04]  /*0e00*/  STG.E.128 desc[UR12][R6.64], R12 ;  /* 0x0000000c06007986 */ /* 0x000fe8000c101d0c */
[----:B------:R-:W-:Y:S01]  /*0e10*/  STG.E.128 desc[UR12][R24.64], R8 ;  /* 0x0000000818007986 */ /* 0x000fe2000c101d0c */
[----:B------:R-:W-:Y:S05]  /*0e20*/  EXIT ;  /* 0x000000000000794d */ /* 0x000fea0003800000 */
.L_x_3:
[----:B------:R-:W-:-:S00]  /*0e30*/  BRA `(.L_x_3) ;  /* 0xfffffffc00fc7947 */ /* 0x000fc0000383ffff */
[----:B------:R-:W-:-:S00]  /*0e40*/  NOP ;  /* 0x0000000000007918 */ /* 0x000fc00000000000 */
        /* <DEDUP_REMOVED lines=11> */
.L_x_4:


//--------------------- .nv.shared._Z10cuda_sgemmILj64ELj64ELj64ELj4ELj4ELj4EEvPfS0_S0_iii --------------------------
	.section	.nv.shared._Z10cuda_sgemmILj64ELj64ELj64ELj4ELj4ELj4EEvPfS0_S0_iii,"aw",@nobits
	.sectionflags	@""
	.align	4
.nv.shared._Z10cuda_sgemmILj64ELj64ELj64ELj4ELj4ELj4EEvPfS0_S0_iii:
	.zero		33792


//--------------------- .nv.shared.reserved.0     --------------------------
	.section	.nv.shared.reserved.0,"aw",@nobits
	.weak		__nv_reservedSMEM_offset_0_alias
	.size		__nv_reservedSMEM_offset_0_alias, 0, 64
	.other		__nv_reservedSMEM_offset_0_alias,@"STO_CUDA_RESERVED_SHARED STV_DEFAULT"
__nv_reservedSMEM_offset_0_alias:
	.zero		0
	.zero		64


//--------------------- .nv.constant0._Z10cuda_sgemmILj64ELj64ELj64ELj4ELj4ELj4EEvPfS0_S0_iii --------------------------
	.section	.nv.constant0._Z10cuda_sgemmILj64ELj64ELj64ELj4ELj4ELj4EEvPfS0_S0_iii,"a",@progbits
	.sectionflags	@""
	.align	4
.nv.constant0._Z10cuda_sgemmILj64ELj64ELj64ELj4ELj4ELj4EEvPfS0_S0_iii:
	.zero		932


//--------------------- SYMBOLS --------------------------

	.type		.nv.reservedSmem.offset0,@object
	.size		.nv.reservedSmem.offset0,0x4
	.type		.nv.reservedSmem.cap,@object
	.size		.nv.reservedSmem.cap,0x4
